//
// Generated by NVIDIA NVVM Compiler
//
// Compiler Build ID: CL-36424714
// Cuda compilation tools, release 13.0, V13.0.88
// Based on NVVM 20.0.0
//

.version 9.0
.target sm_100
.address_size 64

	// .globl	default_function_kernel

.visible .entry default_function_kernel(
	.param .u64 .ptr .align 1 default_function_kernel_param_0,
	.param .u64 .ptr .align 1 default_function_kernel_param_1
)
.maxntid 54
{
	.reg .pred 	%p<16>;
	.reg .b16 	%rs<11>;
	.reg .b32 	%r<15>;
	.reg .b32 	%f<40>;
	.reg .b64 	%rd<9>;

	ld.param.u64 	%rd3, [default_function_kernel_param_0];
	ld.param.u64 	%rd4, [default_function_kernel_param_1];
	cvta.to.global.u64 	%rd5, %rd3;
	cvta.to.global.u64 	%rd6, %rd4;
	mov.u32 	%r4, %ctaid.x;
	mov.u32 	%r1, %tid.x;
	mad.lo.s32 	%r5, %r4, 54, %r1;
	mul.wide.u32 	%rd7, %r5, 4;
	add.s64 	%rd1, %rd6, %rd7;
	and.b32  	%r6, %r4, 1;
	setp.eq.b32 	%p2, %r6, 1;
	sub.s32 	%r2, 2, %r6;
	cvt.u16.u32 	%rs2, %r1;
	mul.lo.s16 	%rs3, %rs2, 57;
	shr.u16 	%rs4, %rs3, 10;
	mul.lo.s16 	%rs5, %rs4, 18;
	sub.s16 	%rs1, %rs2, %rs5;
	and.b16  	%rs6, %rs1, 255;
	shl.b16 	%rs7, %rs1, 1;
	cvt.u32.u16 	%r7, %rs7;
	and.b32  	%r8, %r7, 254;
	shr.u32 	%r9, %r4, 1;
	mul.lo.s16 	%rs8, %rs4, 72;
	cvt.u32.u16 	%r10, %rs8;
	selp.b32 	%r11, 179, -37, %p2;
	mad.lo.s32 	%r12, %r9, 396, %r11;
	add.s32 	%r13, %r12, %r10;
	add.s32 	%r14, %r13, %r8;
	setp.gt.u32 	%p3, %r1, 17;
	or.pred  	%p1, %p3, %p2;
	not.pred 	%p4, %p1;
	setp.eq.s16 	%p5, %rs6, 0;
	mul.wide.s32 	%rd8, %r14, 4;
	add.s64 	%rd2, %rd5, %rd8;
	mov.f32 	%f33, 0fFF7FFFFD;
	or.pred  	%p6, %p5, %p4;
	@%p6 bra 	$L__BB0_2;
	ld.global.nc.f32 	%f33, [%rd2];
$L__BB0_2:
	mov.f32 	%f34, 0fFF7FFFFD;
	@%p4 bra 	$L__BB0_4;
	ld.global.nc.f32 	%f34, [%rd2+4];
$L__BB0_4:
	max.f32 	%f23, %f33, 0fFF7FFFFD;
	max.f32 	%f5, %f23, %f34;
	mov.f32 	%f35, 0fFF7FFFFD;
	@%p4 bra 	$L__BB0_6;
	ld.global.nc.f32 	%f35, [%rd2+8];
$L__BB0_6:
	max.f32 	%f8, %f5, %f35;
	setp.eq.s16 	%p9, %rs6, 0;
	mov.f32 	%f36, 0fFF7FFFFD;
	@%p9 bra 	$L__BB0_8;
	ld.global.nc.f32 	%f36, [%rd2+144];
$L__BB0_8:
	setp.eq.s16 	%p10, %rs6, 0;
	max.f32 	%f26, %f8, %f36;
	ld.global.nc.f32 	%f27, [%rd2+148];
	max.f32 	%f28, %f26, %f27;
	ld.global.nc.f32 	%f29, [%rd2+152];
	max.f32 	%f11, %f28, %f29;
	setp.gt.u32 	%p11, %r1, 35;
	selp.u32 	%r3, 1, 0, %p11;
	setp.le.u32 	%p12, %r2, %r3;
	or.pred  	%p13, %p12, %p10;
	mov.f32 	%f37, 0fFF7FFFFD;
	@%p13 bra 	$L__BB0_10;
	ld.global.nc.f32 	%f37, [%rd2+288];
$L__BB0_10:
	setp.le.u32 	%p14, %r2, %r3;
	max.f32 	%f14, %f11, %f37;
	mov.f32 	%f38, 0fFF7FFFFD;
	@%p14 bra 	$L__BB0_12;
	ld.global.nc.f32 	%f38, [%rd2+292];
$L__BB0_12:
	setp.le.u32 	%p15, %r2, %r3;
	max.f32 	%f17, %f14, %f38;
	mov.f32 	%f39, 0fFF7FFFFD;
	@%p15 bra 	$L__BB0_14;
	ld.global.nc.f32 	%f39, [%rd2+296];
$L__BB0_14:
	max.f32 	%f32, %f17, %f39;
	st.global.f32 	[%rd1], %f32;
	ret;

}


// ===== COMPILED SASS (sm_100) =====

	.target	sm_100

	.elftype	@"ET_EXEC"


//--------------------- .note.nv.tkinfo           --------------------------
	.section	.note.nv.tkinfo,"",@"SHT_NOTE"
	.sectionflags	@"SHF_NOTE_NV_TKINFO"
	.tkinfo
        /*0018*/ 	.word	0x00000002
        /*0030*/ 	.string	""
        /*0030*/ 	.string	"ptxas"
        /*0030*/ 	.string	"Cuda compilation tools, release 13.0, V13.0.88"
        /*0030*/ 	.string	"Build cuda_13.0.r13.0/compiler.36424714_0"
        /*0030*/ 	.string	"-arch sm_100 -m 64 "



//--------------------- .note.nv.cuinfo           --------------------------
	.section	.note.nv.cuinfo,"",@"SHT_NOTE"
	.sectionflags	@"SHF_NOTE_NV_CUINFO"
        /*0018*/ 	.short	0x0002
        /*001a*/ 	.short	0x0064
        /*001c*/ 	.short	0x0082
	.zero		2


//--------------------- .nv.info                  --------------------------
	.section	.nv.info,"",@"SHT_CUDA_INFO"
	.align	4


	//----- nvinfo : EIATTR_REGCOUNT
	.align		4
        /*0000*/ 	.byte	0x04, 0x2f
        /*0002*/ 	.short	(.L_1 - .L_0)
	.align		4
.L_0:
        /*0004*/ 	.word	index@(default_function_kernel)
        /*0008*/ 	.word	0x00000012


	//----- nvinfo : EIATTR_FRAME_SIZE
	.align		4
.L_1:
        /*000c*/ 	.byte	0x04, 0x11
        /*000e*/ 	.short	(.L_3 - .L_2)
	.align		4
.L_2:
        /*0010*/ 	.word	index@(default_function_kernel)
        /*0014*/ 	.word	0x00000000


	//----- nvinfo : EIATTR_MIN_STACK_SIZE
	.align		4
.L_3:
        /*0018*/ 	.byte	0x04, 0x12
        /*001a*/ 	.short	(.L_5 - .L_4)
	.align		4
.L_4:
        /*001c*/ 	.word	index@(default_function_kernel)
        /*0020*/ 	.word	0x00000000
.L_5:


//--------------------- .nv.compat                --------------------------
	.section	.nv.compat,"",@"SHT_CUDA_COMPAT_INFO"
	.align	4
        /*0000*/ 	.byte	0x02, 0x09, 0x00, 0x00, 0x02, 0x02, 0x01, 0x00, 0x02, 0x05, 0x05, 0x00, 0x03, 0x07, 0x01, 0x01
        /*0010*/ 	.byte	0x02, 0x03, 0x00, 0x00, 0x02, 0x06, 0x01, 0x00, 0x04, 0x0b, 0x08, 0x00, 0x09, 0x00, 0x00, 0x00
        /*0020*/ 	.byte	0x00, 0x00, 0x00, 0x00


//--------------------- .nv.info.default_function_kernel --------------------------
	.section	.nv.info.default_function_kernel,"",@"SHT_CUDA_INFO"
	.sectionflags	@""
	.align	4


	//----- nvinfo : EIATTR_CUDA_API_VERSION
	.align		4
        /*0000*/ 	.byte	0x04, 0x37
        /*0002*/ 	.short	(.L_7 - .L_6)
.L_6:
        /*0004*/ 	.word	0x00000082


	//----- nvinfo : EIATTR_KPARAM_INFO
	.align		4
.L_7:
        /*0008*/ 	.byte	0x04, 0x17
        /*000a*/ 	.short	(.L_9 - .L_8)
.L_8:
        /*000c*/ 	.word	0x00000000
        /*0010*/ 	.short	0x0001
        /*0012*/ 	.short	0x0008
        /*0014*/ 	.byte	0x00, 0xf5, 0x21, 0x00


	//----- nvinfo : EIATTR_KPARAM_INFO
	.align		4
.L_9:
        /*0018*/ 	.byte	0x04, 0x17
        /*001a*/ 	.short	(.L_11 - .L_10)
.L_10:
        /*001c*/ 	.word	0x00000000
        /*0020*/ 	.short	0x0000
        /*0022*/ 	.short	0x0000
        /*0024*/ 	.byte	0x00, 0xf5, 0x21, 0x00


	//----- nvinfo : EIATTR_SPARSE_MMA_MASK
	.align		4
.L_11:
        /*0028*/ 	.byte	0x03, 0x50
        /*002a*/ 	.short	0x0000


	//----- nvinfo : EIATTR_MAXREG_COUNT
	.align		4
        /*002c*/ 	.byte	0x03, 0x1b
        /*002e*/ 	.short	0x00ff


	//----- nvinfo : EIATTR_MERCURY_ISA_VERSION
	.align		4
        /*0030*/ 	.byte	0x03, 0x5f
        /*0032*/ 	.short	0x0101


	//----- nvinfo : EIATTR_VRC_CTA_INIT_COUNT
	.align		4
        /*0034*/ 	.byte	0x02, 0x4a
	.zero		1
	.zero		1


	//----- nvinfo : EIATTR_EXIT_INSTR_OFFSETS
	.align		4
        /*0038*/ 	.byte	0x04, 0x1c
        /*003a*/ 	.short	(.L_13 - .L_12)


	//   ....[0]....
.L_12:
        /*003c*/ 	.word	0x000003f0


	//----- nvinfo : EIATTR_MAX_THREADS
	.align		4
.L_13:
        /*0040*/ 	.byte	0x04, 0x05
        /*0042*/ 	.short	(.L_15 - .L_14)
.L_14:
        /*0044*/ 	.word	0x00000036
        /*0048*/ 	.word	0x00000001
        /*004c*/ 	.word	0x00000001


	//----- nvinfo : EIATTR_CBANK_PARAM_SIZE
	.align		4
.L_15:
        /*0050*/ 	.byte	0x03, 0x19
        /*0052*/ 	.short	0x0010


	//----- nvinfo : EIATTR_PARAM_CBANK
	.align		4
        /*0054*/ 	.byte	0x04, 0x0a
        /*0056*/ 	.short	(.L_17 - .L_16)
	.align		4
.L_16:
        /*0058*/ 	.word	index@(.nv.constant0.default_function_kernel)
        /*005c*/ 	.short	0x0380
        /*005e*/ 	.short	0x0010


	//----- nvinfo : EIATTR_SW_WAR
	.align		4
.L_17:
        /*0060*/ 	.byte	0x04, 0x36
        /*0062*/ 	.short	(.L_19 - .L_18)
.L_18:
        /*0064*/ 	.word	0x00000008
.L_19:


//--------------------- .nv.callgraph             --------------------------
	.section	.nv.callgraph,"",@"SHT_CUDA_CALLGRAPH"
	.align	4
	.sectionentsize	8
	.align		4
        /*0000*/ 	.word	0x00000000
	.align		4
        /*0004*/ 	.word	0xffffffff
	.align		4
        /*0008*/ 	.word	0x00000000
	.align		4
        /*000c*/ 	.word	0xfffffffe
	.align		4
        /*0010*/ 	.word	0x00000000
	.align		4
        /*0014*/ 	.word	0xfffffffd
	.align		4
        /*0018*/ 	.word	0x00000000
	.align		4
        /*001c*/ 	.word	0xfffffffc


//--------------------- .text.default_function_kernel --------------------------
	.section	.text.default_function_kernel,"ax",@progbits
	.align	128
        .global         default_function_kernel
        .type           default_function_kernel,@function
        .size           default_function_kernel,(.L_x_1 - default_function_kernel)
        .other          default_function_kernel,@"STO_CUDA_ENTRY STV_DEFAULT"
default_function_kernel:
.text.default_function_kernel:
[----:B------:R-:W-:Y:S01]  /*0000*/  LDC R1, c[0x0][0x37c] ;  /* 0x0000df00ff017b82 */ /* 0x000fe20000000800 */
[----:B------:R-:W0:Y:S01]  /*0010*/  S2R R0, SR_TID.X ;  /* 0x0000000000007919 */ /* 0x000e220000002100 */
[----:B------:R-:W-:Y:S01]  /*0020*/  IMAD.MOV.U32 R10, RZ, RZ, 0xb3 ;  /* 0x000000b3ff0a7424 */ /* 0x000fe200078e00ff */
[----:B------:R-:W1:Y:S01]  /*0030*/  LDCU.64 UR4, c[0x0][0x358] ;  /* 0x00006b00ff0477ac */ /* 0x000e620008000a00 */
[----:B------:R-:W2:Y:S01]  /*0040*/  S2R R3, SR_CTAID.X ;  /* 0x0000000000037919 */ /* 0x000ea20000002500 */
[C---:B0-----:R-:W-:Y:S02]  /*0050*/  PRMT R2, R0.reuse, 0x9910, RZ ;  /* 0x0000991000027816 */ /* 0x041fe400000000ff */
[----:B------:R-:W-:Y:S02]  /*0060*/  ISETP.GT.U32.AND P3, PT, R0, 0x23, PT ;  /* 0x000000230000780c */ /* 0x000fe40003f64070 */
[----:B--2---:R-:W-:Y:S01]  /*0070*/  SHF.R.U32.HI R7, RZ, 0x1, R3 ;  /* 0x00000001ff077819 */ /* 0x004fe20000011603 */
[----:B------:R-:W-:-:S05]  /*0080*/  IMAD R2, R2, 0x39, RZ ;  /* 0x0000003902027824 */ /* 0x000fca00078e02ff */
[----:B------:R-:W-:-:S04]  /*0090*/  LOP3.LUT R2, R2, 0xffff, RZ, 0xc0, !PT ;  /* 0x0000ffff02027812 */ /* 0x000fc800078ec0ff */
[----:B------:R-:W-:-:S04]  /*00a0*/  SHF.R.U32.HI R2, RZ, 0xa, R2 ;  /* 0x0000000aff027819 */ /* 0x000fc80000011602 */
[----:B------:R-:W-:Y:S02]  /*00b0*/  PRMT R8, R2, 0x9910, RZ ;  /* 0x0000991002087816 */ /* 0x000fe400000000ff */
[----:B------:R-:W-:-:S03]  /*00c0*/  LOP3.LUT R2, R3, 0x1, RZ, 0xc0, !PT ;  /* 0x0000000103027812 */ /* 0x000fc600078ec0ff */
[----:B------:R-:W-:Y:S01]  /*00d0*/  IMAD R4, R8, 0x12, RZ ;  /* 0x0000001208047824 */ /* 0x000fe200078e02ff */
[----:B------:R-:W-:Y:S01]  /*00e0*/  ISETP.NE.U32.AND P0, PT, R2, 0x1, PT ;  /* 0x000000010200780c */ /* 0x000fe20003f05070 */
[----:B------:R-:W-:Y:S01]  /*00f0*/  IMAD R8, R8, 0x48, RZ ;  /* 0x0000004808087824 */ /* 0x000fe200078e02ff */
[----:B------:R-:W-:Y:S01]  /*0100*/  IADD3 R2, PT, PT, -R2, 0x2, RZ ;  /* 0x0000000202027810 */ /* 0x000fe20007ffe1ff */
[----:B------:R-:W-:Y:S01]  /*0110*/  IMAD.MOV R9, RZ, RZ, -R4 ;  /* 0x000000ffff097224 */ /* 0x000fe200078e0a04 */
[----:B------:R-:W-:Y:S01]  /*0120*/  SEL R10, R10, 0xffffffdb, !P0 ;  /* 0xffffffdb0a0a7807 */ /* 0x000fe20004000000 */
[----:B------:R-:W0:Y:S01]  /*0130*/  LDC.64 R4, c[0x0][0x380] ;  /* 0x0000e000ff047b82 */ /* 0x000e220000000a00 */
[----:B------:R-:W-:Y:S02]  /*0140*/  ISETP.GT.U32.OR P0, PT, R0, 0x11, !P0 ;  /* 0x000000110000780c */ /* 0x000fe40004704470 */
[----:B------:R-:W-:Y:S01]  /*0150*/  PRMT R9, R9, 0x7710, RZ ;  /* 0x0000771009097816 */ /* 0x000fe200000000ff */
[----:B------:R-:W-:Y:S01]  /*0160*/  IMAD R10, R7, 0x18c, R10 ;  /* 0x0000018c070a7824 */ /* 0x000fe200078e020a */
[----:B------:R-:W-:-:S03]  /*0170*/  LOP3.LUT R8, R8, 0xffff, RZ, 0xc0, !PT ;  /* 0x0000ffff08087812 */ /* 0x000fc600078ec0ff */
[----:B------:R-:W-:Y:S02]  /*0180*/  IMAD.IADD R6, R9, 0x1, R0 ;  /* 0x0000000109067824 */ /* 0x000fe400078e0200 */
[----:B------:R-:W-:Y:S02]  /*0190*/  IMAD.MOV.U32 R9, RZ, RZ, -0x800003 ;  /* 0xff7ffffdff097424 */ /* 0x000fe400078e00ff */
[C---:B------:R-:W-:Y:S01]  /*01a0*/  IMAD.SHL.U32 R7, R6.reuse, 0x2, RZ ;  /* 0x0000000206077824 */ /* 0x040fe200078e00ff */
[C---:B------:R-:W-:Y:S02]  /*01b0*/  LOP3.LUT P1, RZ, R6.reuse, 0xff, RZ, 0xc0, !PT ;  /* 0x000000ff06ff7812 */ /* 0x040fe4000782c0ff */
[----:B------:R-:W-:Y:S02]  /*01c0*/  LOP3.LUT R6, R6, 0xff, RZ, 0xc0, !PT ;  /* 0x000000ff06067812 */ /* 0x000fe400078ec0ff */
[----:B------:R-:W-:Y:S02]  /*01d0*/  LOP3.LUT R7, R7, 0xfe, RZ, 0xc0, !PT ;  /* 0x000000fe07077812 */ /* 0x000fe400078ec0ff */
[----:B------:R-:W-:-:S02]  /*01e0*/  PLOP3.LUT P1, PT, P1, P0, PT, 0x2f, 0xf2 ;  /* 0x0000000000f2781c */ /* 0x000fc40000f20577 */
[----:B------:R-:W-:Y:S01]  /*01f0*/  IADD3 R7, PT, PT, R7, R10, R8 ;  /* 0x0000000a07077210 */ /* 0x000fe20007ffe008 */
[----:B------:R-:W-:Y:S01]  /*0200*/  IMAD.MOV.U32 R8, RZ, RZ, -0x800003 ;  /* 0xff7ffffdff087424 */ /* 0x000fe200078e00ff */
[----:B------:R-:W-:Y:S01]  /*0210*/  ISETP.NE.AND P2, PT, R6, RZ, PT ;  /* 0x000000ff0600720c */ /* 0x000fe20003f45270 */
[----:B------:R-:W-:Y:S02]  /*0220*/  IMAD.MOV.U32 R10, RZ, RZ, -0x800003 ;  /* 0xff7ffffdff0a7424 */ /* 0x000fe400078e00ff */
[----:B0-----:R-:W-:Y:S01]  /*0230*/  IMAD.WIDE R4, R7, 0x4, R4 ;  /* 0x0000000407047825 */ /* 0x001fe200078e0204 */
[----:B------:R-:W-:-:S04]  /*0240*/  SEL R7, RZ, 0x1, !P3 ;  /* 0x00000001ff077807 */ /* 0x000fc80005800000 */
[----:B-1----:R-:W2:Y:S01]  /*0250*/  @P0 LDG.E.CONSTANT R9, desc[UR4][R4.64+0x4] ;  /* 0x0000040404090981 */ /* 0x002ea2000c1e9900 */
[----:B------:R-:W-:-:S03]  /*0260*/  IMAD.MOV.U32 R11, RZ, RZ, -0x800003 ;  /* 0xff7ffffdff0b7424 */ /* 0x000fc600078e00ff */
[----:B------:R-:W2:Y:S01]  /*0270*/  @!P1 LDG.E.CONSTANT R8, desc[UR4][R4.64] ;  /* 0x0000000404089981 */ /* 0x000ea2000c1e9900 */
[----:B------:R-:W-:-:S03]  /*0280*/  ISETP.LE.U32.OR P1, PT, R2, R7, !P2 ;  /* 0x000000070200720c */ /* 0x000fc60005723470 */
[----:B------:R-:W3:Y:S01]  /*0290*/  @P0 LDG.E.CONSTANT R10, desc[UR4][R4.64+0x8] ;  /* 0x00000804040a0981 */ /* 0x000ee2000c1e9900 */
[----:B------:R-:W-:Y:S01]  /*02a0*/  ISETP.GT.U32.AND P0, PT, R2, R7, PT ;  /* 0x000000070200720c */ /* 0x000fe20003f04070 */
[----:B------:R-:W-:Y:S01]  /*02b0*/  IMAD.MOV.U32 R12, RZ, RZ, -0x800003 ;  /* 0xff7ffffdff0c7424 */ /* 0x000fe200078e00ff */
[----:B------:R-:W0:Y:S01]  /*02c0*/  LDC.64 R6, c[0x0][0x388] ;  /* 0x0000e200ff067b82 */ /* 0x000e220000000a00 */
[----:B------:R-:W4:Y:S04]  /*02d0*/  @P2 LDG.E.CONSTANT R11, desc[UR4][R4.64+0x90] ;  /* 0x00009004040b2981 */ /* 0x000f28000c1e9900 */
[----:B------:R-:W4:Y:S01]  /*02e0*/  LDG.E.CONSTANT R2, desc[UR4][R4.64+0x94] ;  /* 0x0000940404027981 */ /* 0x000f22000c1e9900 */
[----:B------:R-:W-:-:S03]  /*02f0*/  IMAD.MOV.U32 R14, RZ, RZ, -0x800003 ;  /* 0xff7ffffdff0e7424 */ /* 0x000fc600078e00ff */
[----:B------:R-:W5:Y:S01]  /*0300*/  LDG.E.CONSTANT R13, desc[UR4][R4.64+0x98] ;  /* 0x00009804040d7981 */ /* 0x000f62000c1e9900 */
[----:B------:R-:W-:-:S03]  /*0310*/  IMAD.MOV.U32 R15, RZ, RZ, -0x800003 ;  /* 0xff7ffffdff0f7424 */ /* 0x000fc600078e00ff */
[----:B------:R-:W5:Y:S04]  /*0320*/  @!P1 LDG.E.CONSTANT R12, desc[UR4][R4.64+0x120] ;  /* 0x00012004040c9981 */ /* 0x000f68000c1e9900 */
[----:B------:R-:W5:Y:S04]  /*0330*/  @P0 LDG.E.CONSTANT R14, desc[UR4][R4.64+0x124] ;  /* 0x00012404040e0981 */ /* 0x000f68000c1e9900 */
[----:B------:R-:W5:Y:S01]  /*0340*/  @P0 LDG.E.CONSTANT R15, desc[UR4][R4.64+0x128] ;  /* 0x00012804040f0981 */ /* 0x000f62000c1e9900 */
[----:B------:R-:W-:-:S04]  /*0350*/  IMAD R3, R3, 0x36, R0 ;  /* 0x0000003603037824 */ /* 0x000fc800078e0200 */
[----:B0-----:R-:W-:Y:S01]  /*0360*/  IMAD.WIDE.U32 R6, R3, 0x4, R6 ;  /* 0x0000000403067825 */ /* 0x001fe200078e0006 */
[----:B--2---:R-:W-:-:S04]  /*0370*/  FMNMX3 R9, R8, -3.40282306073709652508e+38, R9, !PT ;  /* 0xff7ffffd08097876 */ /* 0x004fc80007800009 */
[----:B---3--:R-:W-:-:S04]  /*0380*/  FMNMX R9, R9, R10, !PT ;  /* 0x0000000a09097209 */ /* 0x008fc80007800000 */
[----:B----4-:R-:W-:-:S04]  /*0390*/  FMNMX3 R2, R9, R11, R2, !PT ;  /* 0x0000000b09027276 */ /* 0x010fc80007800002 */
[----:B-----5:R-:W-:-:S04]  /*03a0*/  FMNMX R13, R2, R13, !PT ;  /* 0x0000000d020d7209 */ /* 0x020fc80007800000 */
[----:B------:R-:W-:-:S04]  /*03b0*/  FMNMX R13, R13, R12, !PT ;  /* 0x0000000c0d0d7209 */ /* 0x000fc80007800000 */
[----:B------:R-:W-:-:S04]  /*03c0*/  FMNMX R14, R13, R14, !PT ;  /* 0x0000000e0d0e7209 */ /* 0x000fc80007800000 */
[----:B------:R-:W-:-:S05]  /*03d0*/  FMNMX R15, R14, R15, !PT ;  /* 0x0000000f0e0f7209 */ /* 0x000fca0007800000 */
[----:B------:R-:W-:Y:S01]  /*03e0*/  STG.E desc[UR4][R6.64], R15 ;  /* 0x0000000f06007986 */ /* 0x000fe2000c101904 */
[----:B------:R-:W-:Y:S05]  /*03f0*/  EXIT ;  /* 0x000000000000794d */ /* 0x000fea0003800000 */
.L_x_0:
[----:B------:R-:W-:-:S00]  /*0400*/  BRA `(.L_x_0) ;  /* 0xfffffffc00fc7947 */ /* 0x000fc0000383ffff */
[----:B------:R-:W-:-:S00]  /*0410*/  NOP ;  /* 0x0000000000007918 */ /* 0x000fc00000000000 */
        /* <DEDUP_REMOVED lines=14> */
.L_x_1:


//--------------------- .nv.shared.reserved.0     --------------------------
	.section	.nv.shared.reserved.0,"aw",@nobits
	.weak		__nv_reservedSMEM_offset_0_alias
	.size		__nv_reservedSMEM_offset_0_alias, 0, 64
	.other		__nv_reservedSMEM_offset_0_alias,@"STO_CUDA_RESERVED_SHARED STV_DEFAULT"
__nv_reservedSMEM_offset_0_alias:
	.zero		0
	.zero		64


//--------------------- .nv.constant0.default_function_kernel --------------------------
	.section	.nv.constant0.default_function_kernel,"a",@progbits
	.sectionflags	@""
	.align	4
.nv.constant0.default_function_kernel:
	.zero		912


//--------------------- SYMBOLS --------------------------

	.type		.nv.reservedSmem.offset0,@object
	.size		.nv.reservedSmem.offset0,0x4
